//
// Generated by NVIDIA NVVM Compiler
//
// Compiler Build ID: CL-36424714
// Cuda compilation tools, release 13.0, V13.0.88
// Based on NVVM 20.0.0
//

.version 9.0
.target sm_100
.address_size 64

	// .globl	_Z6kernelPfS_

.visible .entry _Z6kernelPfS_(
	.param .u64 .ptr .align 1 _Z6kernelPfS__param_0,
	.param .u64 .ptr .align 1 _Z6kernelPfS__param_1
)
{
	.reg .pred 	%p<7>;
	.reg .b32 	%r<17>;
	.reg .b32 	%f<14>;
	.reg .b64 	%rd<7>;

	ld.param.u64 	%rd2, [_Z6kernelPfS__param_0];
	ld.param.u64 	%rd1, [_Z6kernelPfS__param_1];
	cvta.to.global.u64 	%rd3, %rd2;
	mov.u32 	%r1, %ctaid.x;
	mov.u32 	%r2, %ntid.x;
	mov.u32 	%r3, %tid.x;
	mad.lo.s32 	%r4, %r1, %r2, %r3;
	mul.wide.s32 	%rd4, %r4, 4;
	add.s64 	%rd5, %rd3, %rd4;
	ld.global.f32 	%f2, [%rd5];
	mov.b32 	%r5, %f2;
	shfl.sync.down.b32	%r6|%p1, %r5, 16, 31, -1;
	mov.b32 	%f3, %r6;
	add.f32 	%f4, %f2, %f3;
	mov.b32 	%r7, %f4;
	shfl.sync.down.b32	%r8|%p2, %r7, 8, 31, -1;
	mov.b32 	%f5, %r8;
	add.f32 	%f6, %f4, %f5;
	mov.b32 	%r9, %f6;
	shfl.sync.down.b32	%r10|%p3, %r9, 4, 31, -1;
	mov.b32 	%f7, %r10;
	add.f32 	%f8, %f6, %f7;
	mov.b32 	%r11, %f8;
	shfl.sync.down.b32	%r12|%p4, %r11, 2, 31, -1;
	mov.b32 	%f9, %r12;
	add.f32 	%f10, %f8, %f9;
	mov.b32 	%r13, %f10;
	shfl.sync.down.b32	%r14|%p5, %r13, 1, 31, -1;
	mov.b32 	%f11, %r14;
	add.f32 	%f1, %f10, %f11;
	and.b32  	%r15, %r3, 31;
	setp.ne.s32 	%p6, %r15, 0;
	@%p6 bra 	$L__BB0_2;
	cvta.to.global.u64 	%rd6, %rd1;
	cvt.rzi.s32.f32 	%r16, %f1;
	cvt.rn.f32.s32 	%f12, %r16;
	atom.global.add.f32 	%f13, [%rd6], %f12;
$L__BB0_2:
	ret;

}


// ===== COMPILED SASS (sm_100) =====

	.target	sm_100

	.elftype	@"ET_EXEC"


//--------------------- .note.nv.tkinfo           --------------------------
	.section	.note.nv.tkinfo,"",@"SHT_NOTE"
	.sectionflags	@"SHF_NOTE_NV_TKINFO"
	.tkinfo
        /*0018*/ 	.word	0x00000002
        /*0030*/ 	.string	""
        /*0030*/ 	.string	"ptxas"
        /*0030*/ 	.string	"Cuda compilation tools, release 13.0, V13.0.88"
        /*0030*/ 	.string	"Build cuda_13.0.r13.0/compiler.36424714_0"
        /*0030*/ 	.string	"-arch sm_100 -m 64 "



//--------------------- .note.nv.cuinfo           --------------------------
	.section	.note.nv.cuinfo,"",@"SHT_NOTE"
	.sectionflags	@"SHF_NOTE_NV_CUINFO"
        /*0018*/ 	.short	0x0002
        /*001a*/ 	.short	0x0064
        /*001c*/ 	.short	0x0082
	.zero		2


//--------------------- .nv.info                  --------------------------
	.section	.nv.info,"",@"SHT_CUDA_INFO"
	.align	4


	//----- nvinfo : EIATTR_REGCOUNT
	.align		4
        /*0000*/ 	.byte	0x04, 0x2f
        /*0002*/ 	.short	(.L_1 - .L_0)
	.align		4
.L_0:
        /*0004*/ 	.word	index@(_Z6kernelPfS_)
        /*0008*/ 	.word	0x0000000c


	//----- nvinfo : EIATTR_FRAME_SIZE
	.align		4
.L_1:
        /*000c*/ 	.byte	0x04, 0x11
        /*000e*/ 	.short	(.L_3 - .L_2)
	.align		4
.L_2:
        /*0010*/ 	.word	index@(_Z6kernelPfS_)
        /*0014*/ 	.word	0x00000000


	//----- nvinfo : EIATTR_MIN_STACK_SIZE
	.align		4
.L_3:
        /*0018*/ 	.byte	0x04, 0x12
        /*001a*/ 	.short	(.L_5 - .L_4)
	.align		4
.L_4:
        /*001c*/ 	.word	index@(_Z6kernelPfS_)
        /*0020*/ 	.word	0x00000000
.L_5:


//--------------------- .nv.compat                --------------------------
	.section	.nv.compat,"",@"SHT_CUDA_COMPAT_INFO"
	.align	4
        /*0000*/ 	.byte	0x02, 0x09, 0x00, 0x00, 0x02, 0x02, 0x01, 0x00, 0x02, 0x05, 0x05, 0x00, 0x03, 0x07, 0x01, 0x01
        /*0010*/ 	.byte	0x02, 0x03, 0x00, 0x00, 0x02, 0x06, 0x01, 0x00, 0x04, 0x0b, 0x08, 0x00, 0x09, 0x00, 0x00, 0x00
        /*0020*/ 	.byte	0x00, 0x00, 0x00, 0x00


//--------------------- .nv.info._Z6kernelPfS_    --------------------------
	.section	.nv.info._Z6kernelPfS_,"",@"SHT_CUDA_INFO"
	.sectionflags	@""
	.align	4


	//----- nvinfo : EIATTR_CUDA_API_VERSION
	.align		4
        /*0000*/ 	.byte	0x04, 0x37
        /*0002*/ 	.short	(.L_7 - .L_6)
.L_6:
        /*0004*/ 	.word	0x00000082


	//----- nvinfo : EIATTR_KPARAM_INFO
	.align		4
.L_7:
        /*0008*/ 	.byte	0x04, 0x17
        /*000a*/ 	.short	(.L_9 - .L_8)
.L_8:
        /*000c*/ 	.word	0x00000000
        /*0010*/ 	.short	0x0001
        /*0012*/ 	.short	0x0008
        /*0014*/ 	.byte	0x00, 0xf5, 0x21, 0x00


	//----- nvinfo : EIATTR_KPARAM_INFO
	.align		4
.L_9:
        /*0018*/ 	.byte	0x04, 0x17
        /*001a*/ 	.short	(.L_11 - .L_10)
.L_10:
        /*001c*/ 	.word	0x00000000
        /*0020*/ 	.short	0x0000
        /*0022*/ 	.short	0x0000
        /*0024*/ 	.byte	0x00, 0xf5, 0x21, 0x00


	//----- nvinfo : EIATTR_SPARSE_MMA_MASK
	.align		4
.L_11:
        /*0028*/ 	.byte	0x03, 0x50
        /*002a*/ 	.short	0x0000


	//----- nvinfo : EIATTR_MAXREG_COUNT
	.align		4
        /*002c*/ 	.byte	0x03, 0x1b
        /*002e*/ 	.short	0x00ff


	//----- nvinfo : EIATTR_MERCURY_ISA_VERSION
	.align		4
        /*0030*/ 	.byte	0x03, 0x5f
        /*0032*/ 	.short	0x0101


	//----- nvinfo : EIATTR_COOP_GROUP_MASK_REGIDS
	.align		4
        /*0034*/ 	.byte	0x04, 0x29
        /*0036*/ 	.short	(.L_13 - .L_12)


	//   ....[0]....
.L_12:
        /*0038*/ 	.word	0xffffffff


	//   ....[1]....
        /*003c*/ 	.word	0xffffffff


	//   ....[2]....
        /*0040*/ 	.word	0xffffffff


	//   ....[3]....
        /*0044*/ 	.word	0xffffffff


	//   ....[4]....
        /*0048*/ 	.word	0xffffffff


	//----- nvinfo : EIATTR_COOP_GROUP_INSTR_OFFSETS
	.align		4
.L_13:
        /*004c*/ 	.byte	0x04, 0x28
        /*004e*/ 	.short	(.L_15 - .L_14)


	//   ....[0]....
.L_14:
        /*0050*/ 	.word	0x000000a0


	//   ....[1]....
        /*0054*/ 	.word	0x000000c0


	//   ....[2]....
        /*0058*/ 	.word	0x000000e0


	//   ....[3]....
        /*005c*/ 	.word	0x00000100


	//   ....[4]....
        /*0060*/ 	.word	0x00000120


	//----- nvinfo : EIATTR_VRC_CTA_INIT_COUNT
	.align		4
.L_15:
        /*0064*/ 	.byte	0x02, 0x4a
	.zero		1
	.zero		1


	//----- nvinfo : EIATTR_EXIT_INSTR_OFFSETS
	.align		4
        /*0068*/ 	.byte	0x04, 0x1c
        /*006a*/ 	.short	(.L_17 - .L_16)


	//   ....[0]....
.L_16:
        /*006c*/ 	.word	0x00000140


	//   ....[1]....
        /*0070*/ 	.word	0x00000190


	//----- nvinfo : EIATTR_CBANK_PARAM_SIZE
	.align		4
.L_17:
        /*0074*/ 	.byte	0x03, 0x19
        /*0076*/ 	.short	0x0010


	//----- nvinfo : EIATTR_PARAM_CBANK
	.align		4
        /*0078*/ 	.byte	0x04, 0x0a
        /*007a*/ 	.short	(.L_19 - .L_18)
	.align		4
.L_18:
        /*007c*/ 	.word	index@(.nv.constant0._Z6kernelPfS_)
        /*0080*/ 	.short	0x0380
        /*0082*/ 	.short	0x0010


	//----- nvinfo : EIATTR_SW_WAR
	.align		4
.L_19:
        /*0084*/ 	.byte	0x04, 0x36
        /*0086*/ 	.short	(.L_21 - .L_20)
.L_20:
        /*0088*/ 	.word	0x00000008
.L_21:


//--------------------- .nv.callgraph             --------------------------
	.section	.nv.callgraph,"",@"SHT_CUDA_CALLGRAPH"
	.align	4
	.sectionentsize	8
	.align		4
        /*0000*/ 	.word	0x00000000
	.align		4
        /*0004*/ 	.word	0xffffffff
	.align		4
        /*0008*/ 	.word	0x00000000
	.align		4
        /*000c*/ 	.word	0xfffffffe
	.align		4
        /*0010*/ 	.word	0x00000000
	.align		4
        /*0014*/ 	.word	0xfffffffd
	.align		4
        /*0018*/ 	.word	0x00000000
	.align		4
        /*001c*/ 	.word	0xfffffffc


//--------------------- .text._Z6kernelPfS_       --------------------------
	.section	.text._Z6kernelPfS_,"ax",@progbits
	.align	128
        .global         _Z6kernelPfS_
        .type           _Z6kernelPfS_,@function
        .size           _Z6kernelPfS_,(.L_x_1 - _Z6kernelPfS_)
        .other          _Z6kernelPfS_,@"STO_CUDA_ENTRY STV_DEFAULT"
_Z6kernelPfS_:
.text._Z6kernelPfS_:
[----:B------:R-:W-:Y:S01]  /*0000*/  LDC R1, c[0x0][0x37c] ;  /* 0x0000df00ff017b82 */ /* 0x000fe20000000800 */
[----:B------:R-:W0:Y:S07]  /*0010*/  S2R R6, SR_TID.X ;  /* 0x0000000000067919 */ /* 0x000e2e0000002100 */
[----:B------:R-:W0:Y:S01]  /*0020*/  S2UR UR6, SR_CTAID.X ;  /* 0x00000000000679c3 */ /* 0x000e220000002500 */
[----:B------:R-:W1:Y:S07]  /*0030*/  LDCU.64 UR4, c[0x0][0x358] ;  /* 0x00006b00ff0477ac */ /* 0x000e6e0008000a00 */
[----:B------:R-:W0:Y:S08]  /*0040*/  LDC R5, c[0x0][0x360] ;  /* 0x0000d800ff057b82 */ /* 0x000e300000000800 */
[----:B------:R-:W2:Y:S01]  /*0050*/  LDC.64 R2, c[0x0][0x380] ;  /* 0x0000e000ff027b82 */ /* 0x000ea20000000a00 */
[----:B0-----:R-:W-:-:S04]  /*0060*/  IMAD R5, R5, UR6, R6 ;  /* 0x0000000605057c24 */ /* 0x001fc8000f8e0206 */
[----:B--2---:R-:W-:-:S06]  /*0070*/  IMAD.WIDE R2, R5, 0x4, R2 ;  /* 0x0000000405027825 */ /* 0x004fcc00078e0202 */
[----:B-1----:R-:W2:Y:S01]  /*0080*/  LDG.E R2, desc[UR4][R2.64] ;  /* 0x0000000402027981 */ /* 0x002ea2000c1e1900 */
[----:B------:R-:W-:-:S03]  /*0090*/  LOP3.LUT P0, RZ, R6, 0x1f, RZ, 0xc0, !PT ;  /* 0x0000001f06ff7812 */ /* 0x000fc6000780c0ff */
[----:B--2---:R-:W0:Y:S02]  /*00a0*/  SHFL.DOWN PT, R5, R2, 0x10, 0x1f ;  /* 0x0a001f0002057f89 */ /* 0x004e2400000e0000 */
[----:B0-----:R-:W-:-:S05]  /*00b0*/  FADD R5, R2, R5 ;  /* 0x0000000502057221 */ /* 0x001fca0000000000 */
[----:B------:R-:W0:Y:S02]  /*00c0*/  SHFL.DOWN PT, R0, R5, 0x8, 0x1f ;  /* 0x09001f0005007f89 */ /* 0x000e2400000e0000 */
[----:B0-----:R-:W-:-:S05]  /*00d0*/  FADD R0, R5, R0 ;  /* 0x0000000005007221 */ /* 0x001fca0000000000 */
[----:B------:R-:W0:Y:S02]  /*00e0*/  SHFL.DOWN PT, R7, R0, 0x4, 0x1f ;  /* 0x08801f0000077f89 */ /* 0x000e2400000e0000 */
[----:B0-----:R-:W-:-:S05]  /*00f0*/  FADD R7, R0, R7 ;  /* 0x0000000700077221 */ /* 0x001fca0000000000 */
[----:B------:R-:W0:Y:S02]  /*0100*/  SHFL.DOWN PT, R4, R7, 0x2, 0x1f ;  /* 0x08401f0007047f89 */ /* 0x000e2400000e0000 */
[----:B0-----:R-:W-:-:S05]  /*0110*/  FADD R4, R7, R4 ;  /* 0x0000000407047221 */ /* 0x001fca0000000000 */
[----:B------:R-:W0:Y:S02]  /*0120*/  SHFL.DOWN PT, R9, R4, 0x1, 0x1f ;  /* 0x08201f0004097f89 */ /* 0x000e2400000e0000 */
[----:B0-----:R-:W-:Y:S01]  /*0130*/  FADD R9, R4, R9 ;  /* 0x0000000904097221 */ /* 0x001fe20000000000 */
[----:B------:R-:W-:Y:S06]  /*0140*/  @P0 EXIT ;  /* 0x000000000000094d */ /* 0x000fec0003800000 */
[----:B------:R-:W0:Y:S01]  /*0150*/  LDC.64 R2, c[0x0][0x388] ;  /* 0x0000e200ff027b82 */ /* 0x000e220000000a00 */
[----:B------:R-:W1:Y:S02]  /*0160*/  F2I.TRUNC.NTZ R9, R9 ;  /* 0x0000000900097305 */ /* 0x000e64000020f100 */
[----:B-1----:R-:W-:-:S05]  /*0170*/  I2FP.F32.S32 R5, R9 ;  /* 0x0000000900057245 */ /* 0x002fca0000201400 */
[----:B0-----:R-:W-:Y:S01]  /*0180*/  REDG.E.ADD.F32.FTZ.RN.STRONG.GPU desc[UR4][R2.64], R5 ;  /* 0x00000005020079a6 */ /* 0x001fe2000c12f304 */
[----:B------:R-:W-:Y:S05]  /*0190*/  EXIT ;  /* 0x000000000000794d */ /* 0x000fea0003800000 */
.L_x_0:
[----:B------:R-:W-:-:S00]  /*01a0*/  BRA `(.L_x_0) ;  /* 0xfffffffc00fc7947 */ /* 0x000fc0000383ffff */
[----:B------:R-:W-:-:S00]  /*01b0*/  NOP ;  /* 0x0000000000007918 */ /* 0x000fc00000000000 */
        /* <DEDUP_REMOVED lines=12> */
.L_x_1:


//--------------------- .nv.shared.reserved.0     --------------------------
	.section	.nv.shared.reserved.0,"aw",@nobits
	.weak		__nv_reservedSMEM_offset_0_alias
	.size		__nv_reservedSMEM_offset_0_alias, 0, 64
	.other		__nv_reservedSMEM_offset_0_alias,@"STO_CUDA_RESERVED_SHARED STV_DEFAULT"
__nv_reservedSMEM_offset_0_alias:
	.zero		0
	.zero		64


//--------------------- .nv.constant0._Z6kernelPfS_ --------------------------
	.section	.nv.constant0._Z6kernelPfS_,"a",@progbits
	.sectionflags	@""
	.align	4
.nv.constant0._Z6kernelPfS_:
	.zero		912


//--------------------- SYMBOLS --------------------------

	.type		.nv.reservedSmem.offset0,@object
	.size		.nv.reservedSmem.offset0,0x4
